	.headerflags	@"EF_CUDA_TEXMODE_UNIFIED EF_CUDA_64BIT_ADDRESS EF_CUDA_ACCELERATORS EF_CUDA_SM90 EF_CUDA_VIRTUAL_SM(EF_CUDA_SM90)"
	.elftype	@"ET_EXEC"


//--------------------- .nv.info                  --------------------------
	.section	.nv.info,"",@"SHT_CUDA_INFO"
	.align	4


	//----- nvinfo : EIATTR_REGCOUNT
	.align		4
        /*0000*/ 	.byte	0x04, 0x2f
        /*0002*/ 	.short	(.L_3 - .L_2)
	.align		4
.L_2:
        /*0004*/ 	.word	index@(triton_poi_fused__native_batch_norm_legit_no_training_leaky_relu_7)
        /*0008*/ 	.word	0x00000010


	//----- nvinfo : EIATTR_MIN_STACK_SIZE
	.align		4
.L_3:
        /*000c*/ 	.byte	0x04, 0x12
        /*000e*/ 	.short	(.L_5 - .L_4)
	.align		4
.L_4:
        /*0010*/ 	.word	index@(triton_poi_fused__native_batch_norm_legit_no_training_leaky_relu_7)
        /*0014*/ 	.word	0x00000000


	//----- nvinfo : EIATTR_FRAME_SIZE
	.align		4
.L_5:
        /*0018*/ 	.byte	0x04, 0x11
        /*001a*/ 	.short	(.L_7 - .L_6)
	.align		4
.L_6:
        /*001c*/ 	.word	index@(triton_poi_fused__native_batch_norm_legit_no_training_leaky_relu_7)
        /*0020*/ 	.word	0x00000000


	//----- nvinfo : EIATTR_MIN_STACK_SIZE
	.align		4
.L_7:
        /*0024*/ 	.byte	0x04, 0x12
        /*0026*/ 	.short	(.L_9 - .L_8)
	.align		4
.L_8:
        /*0028*/ 	.word	index@(triton_poi_fused__native_batch_norm_legit_no_training_leaky_relu_7)
        /*002c*/ 	.word	0x00000000
.L_9:


//--------------------- .nv.info.triton_poi_fused__native_batch_norm_legit_no_training_leaky_relu_7 --------------------------
	.section	.nv.info.triton_poi_fused__native_batch_norm_legit_no_training_leaky_relu_7,"",@"SHT_CUDA_INFO"
	.sectionflags	@""
	.align	4


	//----- nvinfo : EIATTR_CUDA_API_VERSION
	.align		4
        /*0000*/ 	.byte	0x04, 0x37
        /*0002*/ 	.short	(.L_11 - .L_10)
.L_10:
        /*0004*/ 	.word	0x0000007c


	//----- nvinfo : EIATTR_KPARAM_INFO
	.align		4
.L_11:
        /*0008*/ 	.byte	0x04, 0x17
        /*000a*/ 	.short	(.L_13 - .L_12)
.L_12:
        /*000c*/ 	.word	0x00000000
        /*0010*/ 	.short	0x0006
        /*0012*/ 	.short	0x0030
        /*0014*/ 	.byte	0x00, 0xf0, 0x11, 0x00


	//----- nvinfo : EIATTR_KPARAM_INFO
	.align		4
.L_13:
        /*0018*/ 	.byte	0x04, 0x17
        /*001a*/ 	.short	(.L_15 - .L_14)
.L_14:
        /*001c*/ 	.word	0x00000000
        /*0020*/ 	.short	0x0005
        /*0022*/ 	.short	0x0028
        /*0024*/ 	.byte	0x00, 0xf4, 0x21, 0x00


	//----- nvinfo : EIATTR_KPARAM_INFO
	.align		4
.L_15:
        /*0028*/ 	.byte	0x04, 0x17
        /*002a*/ 	.short	(.L_17 - .L_16)
.L_16:
        /*002c*/ 	.word	0x00000000
        /*0030*/ 	.short	0x0004
        /*0032*/ 	.short	0x0020
        /*0034*/ 	.byte	0x00, 0xf4, 0x21, 0x00


	//----- nvinfo : EIATTR_KPARAM_INFO
	.align		4
.L_17:
        /*0038*/ 	.byte	0x04, 0x17
        /*003a*/ 	.short	(.L_19 - .L_18)
.L_18:
        /*003c*/ 	.word	0x00000000
        /*0040*/ 	.short	0x0003
        /*0042*/ 	.short	0x0018
        /*0044*/ 	.byte	0x00, 0xf4, 0x21, 0x00


	//----- nvinfo : EIATTR_KPARAM_INFO
	.align		4
.L_19:
        /*0048*/ 	.byte	0x04, 0x17
        /*004a*/ 	.short	(.L_21 - .L_20)
.L_20:
        /*004c*/ 	.word	0x00000000
        /*0050*/ 	.short	0x0002
        /*0052*/ 	.short	0x0010
        /*0054*/ 	.byte	0x00, 0xf4, 0x21, 0x00


	//----- nvinfo : EIATTR_KPARAM_INFO
	.align		4
.L_21:
        /*0058*/ 	.byte	0x04, 0x17
        /*005a*/ 	.short	(.L_23 - .L_22)
.L_22:
        /*005c*/ 	.word	0x00000000
        /*0060*/ 	.short	0x0001
        /*0062*/ 	.short	0x0008
        /*0064*/ 	.byte	0x00, 0xf4, 0x21, 0x00


	//----- nvinfo : EIATTR_KPARAM_INFO
	.align		4
.L_23:
        /*0068*/ 	.byte	0x04, 0x17
        /*006a*/ 	.short	(.L_25 - .L_24)
.L_24:
        /*006c*/ 	.word	0x00000000
        /*0070*/ 	.short	0x0000
        /*0072*/ 	.short	0x0000
        /*0074*/ 	.byte	0x00, 0xf4, 0x21, 0x00


	//----- nvinfo : EIATTR_SPARSE_MMA_MASK
	.align		4
.L_25:
        /*0078*/ 	.byte	0x03, 0x50
        /*007a*/ 	.short	0x0000


	//----- nvinfo : EIATTR_MAXREG_COUNT
	.align		4
        /*007c*/ 	.byte	0x03, 0x1b
        /*007e*/ 	.short	0x00ff


	//----- nvinfo : EIATTR_EXIT_INSTR_OFFSETS
	.align		4
        /*0080*/ 	.byte	0x04, 0x1c
        /*0082*/ 	.short	(.L_27 - .L_26)


	//   ....[0]....
.L_26:
        /*0084*/ 	.word	0x000002d0


	//----- nvinfo : EIATTR_REQNTID
	.align		4
.L_27:
        /*0088*/ 	.byte	0x04, 0x10
        /*008a*/ 	.short	(.L_29 - .L_28)
.L_28:
        /*008c*/ 	.word	0x00000080
        /*0090*/ 	.word	0x00000001
        /*0094*/ 	.word	0x00000001


	//----- nvinfo : EIATTR_CBANK_PARAM_SIZE
	.align		4
.L_29:
        /*0098*/ 	.byte	0x03, 0x19
        /*009a*/ 	.short	0x0034


	//----- nvinfo : EIATTR_PARAM_CBANK
	.align		4
        /*009c*/ 	.byte	0x04, 0x0a
        /*009e*/ 	.short	(.L_31 - .L_30)
	.align		4
.L_30:
        /*00a0*/ 	.word	index@(.nv.constant0.triton_poi_fused__native_batch_norm_legit_no_training_leaky_relu_7)
        /*00a4*/ 	.short	0x0210
        /*00a6*/ 	.short	0x0034


	//----- nvinfo : EIATTR_SW_WAR
	.align		4
.L_31:
        /*00a8*/ 	.byte	0x04, 0x36
        /*00aa*/ 	.short	(.L_33 - .L_32)
.L_32:
        /*00ac*/ 	.word	0x00000008
.L_33:


//--------------------- .nv.callgraph             --------------------------
	.section	.nv.callgraph,"",@"SHT_CUDA_CALLGRAPH"
	.align	4
	.sectionentsize	8
	.align		4
        /*0000*/ 	.word	0x00000000
	.align		4
        /*0004*/ 	.word	0xffffffff
	.align		4
        /*0008*/ 	.word	0x00000000
	.align		4
        /*000c*/ 	.word	0xfffffffe
	.align		4
        /*0010*/ 	.word	0x00000000
	.align		4
        /*0014*/ 	.word	0xfffffffd
	.align		4
        /*0018*/ 	.word	0x00000000
	.align		4
        /*001c*/ 	.word	0xfffffffc


//--------------------- .nv.constant4             --------------------------
	.section	.nv.constant4,"a",@progbits
	.align	8
	.align		8
.nv.constant4:
        /*0000*/ 	.dword	_$_str
	.align		8
        /*0008*/ 	.dword	_$_str_$_2


//--------------------- .text.triton_poi_fused__native_batch_norm_legit_no_training_leaky_relu_7 --------------------------
	.section	.text.triton_poi_fused__native_batch_norm_legit_no_training_leaky_relu_7,"ax",@progbits
	.align	128
        .global         triton_poi_fused__native_batch_norm_legit_no_training_leaky_relu_7
        .type           triton_poi_fused__native_batch_norm_legit_no_training_leaky_relu_7,@function
        .size           triton_poi_fused__native_batch_norm_legit_no_training_leaky_relu_7,(.L_x_1 - triton_poi_fused__native_batch_norm_legit_no_training_leaky_relu_7)
        .other          triton_poi_fused__native_batch_norm_legit_no_training_leaky_relu_7,@"STO_CUDA_ENTRY STV_DEFAULT"
triton_poi_fused__native_batch_norm_legit_no_training_leaky_relu_7:
.text.triton_poi_fused__native_batch_norm_legit_no_training_leaky_relu_7:
[----:B------:R-:W-:Y:S01]  /*0000*/  LDC R1, c[0x0][0x28] ;  /* 0x00000a00ff017b82 */ /* 0x000fe20000000800 */
[----:B------:R-:W1:Y:S07]  /*0010*/  S2R R0, SR_TID.X ;  /* 0x0000000000007919 */ /* 0x000e6e0000002100 */
[----:B------:R-:W2:Y:S01]  /*0020*/  LDC.64 R6, c[0x0][0x228] ;  /* 0x00008a00ff067b82 */ /* 0x000ea20000000a00 */
[----:B------:R-:W-:Y:S01]  /*0030*/  ULDC.64 UR4, c[0x0][0x208] ;  /* 0x0000820000047ab9 */ /* 0x000fe20000000a00 */
[----:B------:R-:W3:Y:S06]  /*0040*/  S2R R3, SR_CTAID.X ;  /* 0x0000000000037919 */ /* 0x000eec0000002500 */
[----:B------:R-:W4:Y:S08]  /*0050*/  LDC.64 R4, c[0x0][0x220] ;  /* 0x00008800ff047b82 */ /* 0x000f300000000a00 */
[----:B------:R-:W5:Y:S08]  /*0060*/  LDC.64 R8, c[0x0][0x230] ;  /* 0x00008c00ff087b82 */ /* 0x000f700000000a00 */
[----:B------:R-:W5:Y:S01]  /*0070*/  LDC.64 R10, c[0x0][0x238] ;  /* 0x00008e00ff0a7b82 */ /* 0x000f620000000a00 */
[----:B-1----:R-:W-:-:S02]  /*0080*/  LOP3.LUT R0, R0, 0x7f, RZ, 0xc0, !PT ;  /* 0x0000007f00007812 */ /* 0x002fc400078ec0ff */
[----:B---3--:R-:W-:Y:S02]  /*0090*/  SHF.R.S32.HI R2, RZ, 0x18, R3 ;  /* 0x00000018ff027819 */ /* 0x008fe40000011403 */
[----:B------:R-:W-:Y:S02]  /*00a0*/  LEA R0, R3, R0, 0x7 ;  /* 0x0000000003007211 */ /* 0x000fe400078e38ff */
[----:B------:R-:W-:-:S04]  /*00b0*/  SGXT R3, R2, 0x1 ;  /* 0x000000010203781a */ /* 0x000fc80000000200 */
[----:B------:R-:W-:-:S04]  /*00c0*/  LEA.HI R3, R3, R0, RZ, 0xa ;  /* 0x0000000003037211 */ /* 0x000fc800078f50ff */
[----:B------:R-:W-:-:S04]  /*00d0*/  LOP3.LUT R3, R3, 0xfffffc00, RZ, 0xc0, !PT ;  /* 0xfffffc0003037812 */ /* 0x000fc800078ec0ff */
[----:B------:R-:W-:Y:S02]  /*00e0*/  IADD3 R13, R0, -R3, RZ ;  /* 0x80000003000d7210 */ /* 0x000fe40007ffe0ff */
[----:B------:R-:W1:Y:S03]  /*00f0*/  LDC.64 R2, c[0x0][0x218] ;  /* 0x00008600ff027b82 */ /* 0x000e660000000a00 */
[----:B--2---:R-:W-:-:S06]  /*0100*/  IMAD.WIDE R6, R13, 0x4, R6 ;  /* 0x000000040d067825 */ /* 0x004fcc00078e0206 */
[----:B------:R-:W2:Y:S01]  /*0110*/  LDG.E.EL R6, desc[UR4][R6.64] ;  /* 0x0000000406067981 */ /* 0x000ea2000c2e1900 */
[----:B----4-:R-:W-:-:S04]  /*0120*/  IMAD.WIDE R4, R13, 0x4, R4 ;  /* 0x000000040d047825 */ /* 0x010fc800078e0204 */
[C---:B-----5:R-:W-:Y:S02]  /*0130*/  IMAD.WIDE R8, R13.reuse, 0x4, R8 ;  /* 0x000000040d087825 */ /* 0x060fe400078e0208 */
[----:B------:R3:W4:Y:S02]  /*0140*/  LDG.E.EL R5, desc[UR4][R4.64] ;  /* 0x0000000404057981 */ /* 0x000724000c2e1900 */
[----:B0-----:R-:W-:Y:S02]  /*0150*/  IMAD.WIDE R10, R13, 0x4, R10 ;  /* 0x000000040d0a7825 */ /* 0x001fe400078e020a */
[----:B------:R-:W5:Y:S02]  /*0160*/  LDG.E.EL R8, desc[UR4][R8.64] ;  /* 0x0000000408087981 */ /* 0x000f64000c2e1900 */
[----:B-1----:R-:W-:Y:S02]  /*0170*/  IMAD.WIDE R2, R0, 0x4, R2 ;  /* 0x0000000400027825 */ /* 0x002fe400078e0202 */
[----:B------:R-:W5:Y:S04]  /*0180*/  LDG.E.EL R11, desc[UR4][R10.64] ;  /* 0x000000040a0b7981 */ /* 0x000f68000c2e1900 */
[----:B------:R-:W4:Y:S01]  /*0190*/  LDG.E R2, desc[UR4][R2.64] ;  /* 0x0000000402027981 */ /* 0x000f22000c1e1900 */
[----:B---3--:R-:W-:Y:S01]  /*01a0*/  HFMA2.MMA R4, -RZ, RZ, 1.625, 0 ;  /* 0x3e800000ff047435 */ /* 0x008fe200000001ff */
[----:B--2---:R-:W-:-:S04]  /*01b0*/  FADD R6, R6, 9.9999997473787516356e-06 ;  /* 0x3727c5ac06067421 */ /* 0x004fc80000000000 */
[----:B------:R-:W0:Y:S02]  /*01c0*/  MUFU.SQRT R7, R6 ;  /* 0x0000000600077308 */ /* 0x000e240000002000 */
[C---:B0-----:R-:W-:Y:S02]  /*01d0*/  FSETP.GT.AND P0, PT, R7.reuse, 8.50705917302346158658e+37, PT ;  /* 0x7e8000000700780b */ /* 0x041fe40003f04000 */
[----:B------:R-:W-:-:S11]  /*01e0*/  FSETP.GEU.AND P1, PT, R7, 1.175494350822287508e-38, PT ;  /* 0x008000000700780b */ /* 0x000fd60003f2e000 */
[----:B------:R-:W-:-:S04]  /*01f0*/  @P0 FMUL R7, R7, 0.25 ;  /* 0x3e80000007070820 */ /* 0x000fc80000400000 */
[----:B------:R-:W-:-:S06]  /*0200*/  @!P1 FMUL R7, R7, 16777216 ;  /* 0x4b80000007079820 */ /* 0x000fcc0000400000 */
[----:B------:R-:W0:Y:S01]  /*0210*/  MUFU.RCP R7, R7 ;  /* 0x0000000700077308 */ /* 0x000e220000001000 */
[----:B------:R-:W-:Y:S01]  /*0220*/  FSEL R4, R4, 1, P0 ;  /* 0x3f80000004047808 */ /* 0x000fe20000000000 */
[----:B----4-:R-:W-:Y:S02]  /*0230*/  FADD R5, R2, -R5 ;  /* 0x8000000502057221 */ /* 0x010fe40000000000 */
[----:B------:R-:W1:Y:S02]  /*0240*/  LDC.64 R2, c[0x0][0x210] ;  /* 0x00008400ff027b82 */ /* 0x000e640000000a00 */
[----:B------:R-:W-:-:S04]  /*0250*/  @!P1 FMUL R4, R4, 16777216 ;  /* 0x4b80000004049820 */ /* 0x000fc80000400000 */
[----:B0-----:R-:W-:-:S04]  /*0260*/  FMUL R4, R7, R4 ;  /* 0x0000000407047220 */ /* 0x001fc80000400000 */
[----:B------:R-:W-:-:S04]  /*0270*/  FMUL R4, R5, R4 ;  /* 0x0000000405047220 */ /* 0x000fc80000400000 */
[----:B-----5:R-:W-:-:S05]  /*0280*/  FFMA R11, R8, R4, R11 ;  /* 0x00000004080b7223 */ /* 0x020fca000000000b */
[----:B------:R-:W-:Y:S01]  /*0290*/  FSETP.GT.AND P0, PT, R11, RZ, PT ;  /* 0x000000ff0b00720b */ /* 0x000fe20003f04000 */
[----:B-1----:R-:W-:-:S12]  /*02a0*/  IMAD.WIDE R2, R0, 0x4, R2 ;  /* 0x0000000400027825 */ /* 0x002fd800078e0202 */
[----:B------:R-:W-:-:S05]  /*02b0*/  @!P0 FMUL R11, R11, 0.10000000149011611938 ;  /* 0x3dcccccd0b0b8820 */ /* 0x000fca0000400000 */
[----:B------:R-:W-:Y:S01]  /*02c0*/  STG.E desc[UR4][R2.64], R11 ;  /* 0x0000000b02007986 */ /* 0x000fe2000c101904 */
[----:B------:R-:W-:Y:S05]  /*02d0*/  EXIT ;  /* 0x000000000000794d */ /* 0x000fea0003800000 */
.L_x_0:
[----:B------:R-:W-:-:S00]  /*02e0*/  BRA `(.L_x_0) ;  /* 0xfffffffc00fc7947 */ /* 0x000fc0000383ffff */
[----:B------:R-:W-:-:S00]  /*02f0*/  NOP ;  /* 0x0000000000007918 */ /* 0x000fc00000000000 */
        /* <DEDUP_REMOVED lines=8> */
.L_x_1:


//--------------------- .nv.global.init           --------------------------
	.section	.nv.global.init,"aw",@progbits
.nv.global.init:
	.type		_$_str,@object
	.size		_$_str,(_$_str_$_2 - _$_str)
_$_str:
        /*0000*/ 	.byte	0x5f, 0x5f, 0x43, 0x55, 0x44, 0x41, 0x5f, 0x46, 0x54, 0x5a, 0x00
	.type		_$_str_$_2,@object
	.size		_$_str_$_2,(.L_1 - _$_str_$_2)
_$_str_$_2:
        /*000b*/ 	.byte	0x5f, 0x5f, 0x43, 0x55, 0x44, 0x41, 0x5f, 0x50, 0x52, 0x45, 0x43, 0x5f, 0x53, 0x51, 0x52, 0x54
        /*001b*/ 	.byte	0x00
.L_1:


//--------------------- .nv.constant0.triton_poi_fused__native_batch_norm_legit_no_training_leaky_relu_7 --------------------------
	.section	.nv.constant0.triton_poi_fused__native_batch_norm_legit_no_training_leaky_relu_7,"a",@progbits
	.sectionflags	@""
	.align	4
.nv.constant0.triton_poi_fused__native_batch_norm_legit_no_training_leaky_relu_7:
	.zero		580
